	.headerflags	@"EF_CUDA_TEXMODE_UNIFIED EF_CUDA_64BIT_ADDRESS EF_CUDA_ACCELERATORS EF_CUDA_SM90 EF_CUDA_VIRTUAL_SM(EF_CUDA_SM90)"
	.elftype	@"ET_EXEC"


//--------------------- .nv.info                  --------------------------
	.section	.nv.info,"",@"SHT_CUDA_INFO"
	.align	4


	//----- nvinfo : EIATTR_REGCOUNT
	.align		4
        /*0000*/ 	.byte	0x04, 0x2f
        /*0002*/ 	.short	(.L_1 - .L_0)
	.align		4
.L_0:
        /*0004*/ 	.word	index@(triton_poi_fused_convolution_1)
        /*0008*/ 	.word	0x00000020


	//----- nvinfo : EIATTR_MIN_STACK_SIZE
	.align		4
.L_1:
        /*000c*/ 	.byte	0x04, 0x12
        /*000e*/ 	.short	(.L_3 - .L_2)
	.align		4
.L_2:
        /*0010*/ 	.word	index@(triton_poi_fused_convolution_1)
        /*0014*/ 	.word	0x00000000


	//----- nvinfo : EIATTR_FRAME_SIZE
	.align		4
.L_3:
        /*0018*/ 	.byte	0x04, 0x11
        /*001a*/ 	.short	(.L_5 - .L_4)
	.align		4
.L_4:
        /*001c*/ 	.word	index@(triton_poi_fused_convolution_1)
        /*0020*/ 	.word	0x00000000


	//----- nvinfo : EIATTR_MIN_STACK_SIZE
	.align		4
.L_5:
        /*0024*/ 	.byte	0x04, 0x12
        /*0026*/ 	.short	(.L_7 - .L_6)
	.align		4
.L_6:
        /*0028*/ 	.word	index@(triton_poi_fused_convolution_1)
        /*002c*/ 	.word	0x00000000
.L_7:


//--------------------- .nv.info.triton_poi_fused_convolution_1 --------------------------
	.section	.nv.info.triton_poi_fused_convolution_1,"",@"SHT_CUDA_INFO"
	.sectionflags	@""
	.align	4


	//----- nvinfo : EIATTR_CUDA_API_VERSION
	.align		4
        /*0000*/ 	.byte	0x04, 0x37
        /*0002*/ 	.short	(.L_9 - .L_8)
.L_8:
        /*0004*/ 	.word	0x0000007c


	//----- nvinfo : EIATTR_KPARAM_INFO
	.align		4
.L_9:
        /*0008*/ 	.byte	0x04, 0x17
        /*000a*/ 	.short	(.L_11 - .L_10)
.L_10:
        /*000c*/ 	.word	0x00000000
        /*0010*/ 	.short	0x0004
        /*0012*/ 	.short	0x001c
        /*0014*/ 	.byte	0x00, 0xf0, 0x11, 0x00


	//----- nvinfo : EIATTR_KPARAM_INFO
	.align		4
.L_11:
        /*0018*/ 	.byte	0x04, 0x17
        /*001a*/ 	.short	(.L_13 - .L_12)
.L_12:
        /*001c*/ 	.word	0x00000000
        /*0020*/ 	.short	0x0003
        /*0022*/ 	.short	0x0018
        /*0024*/ 	.byte	0x00, 0xf0, 0x11, 0x00


	//----- nvinfo : EIATTR_KPARAM_INFO
	.align		4
.L_13:
        /*0028*/ 	.byte	0x04, 0x17
        /*002a*/ 	.short	(.L_15 - .L_14)
.L_14:
        /*002c*/ 	.word	0x00000000
        /*0030*/ 	.short	0x0002
        /*0032*/ 	.short	0x0010
        /*0034*/ 	.byte	0x00, 0xf4, 0x21, 0x00


	//----- nvinfo : EIATTR_KPARAM_INFO
	.align		4
.L_15:
        /*0038*/ 	.byte	0x04, 0x17
        /*003a*/ 	.short	(.L_17 - .L_16)
.L_16:
        /*003c*/ 	.word	0x00000000
        /*0040*/ 	.short	0x0001
        /*0042*/ 	.short	0x0008
        /*0044*/ 	.byte	0x00, 0xf4, 0x21, 0x00


	//----- nvinfo : EIATTR_KPARAM_INFO
	.align		4
.L_17:
        /*0048*/ 	.byte	0x04, 0x17
        /*004a*/ 	.short	(.L_19 - .L_18)
.L_18:
        /*004c*/ 	.word	0x00000000
        /*0050*/ 	.short	0x0000
        /*0052*/ 	.short	0x0000
        /*0054*/ 	.byte	0x00, 0xf4, 0x21, 0x00


	//----- nvinfo : EIATTR_SPARSE_MMA_MASK
	.align		4
.L_19:
        /*0058*/ 	.byte	0x03, 0x50
        /*005a*/ 	.short	0x0000


	//----- nvinfo : EIATTR_MAXREG_COUNT
	.align		4
        /*005c*/ 	.byte	0x03, 0x1b
        /*005e*/ 	.short	0x00ff


	//----- nvinfo : EIATTR_EXIT_INSTR_OFFSETS
	.align		4
        /*0060*/ 	.byte	0x04, 0x1c
        /*0062*/ 	.short	(.L_21 - .L_20)


	//   ....[0]....
.L_20:
        /*0064*/ 	.word	0x000008d0


	//----- nvinfo : EIATTR_REQNTID
	.align		4
.L_21:
        /*0068*/ 	.byte	0x04, 0x10
        /*006a*/ 	.short	(.L_23 - .L_22)
.L_22:
        /*006c*/ 	.word	0x00000100
        /*0070*/ 	.word	0x00000001
        /*0074*/ 	.word	0x00000001


	//----- nvinfo : EIATTR_CBANK_PARAM_SIZE
	.align		4
.L_23:
        /*0078*/ 	.byte	0x03, 0x19
        /*007a*/ 	.short	0x0020


	//----- nvinfo : EIATTR_PARAM_CBANK
	.align		4
        /*007c*/ 	.byte	0x04, 0x0a
        /*007e*/ 	.short	(.L_25 - .L_24)
	.align		4
.L_24:
        /*0080*/ 	.word	index@(.nv.constant0.triton_poi_fused_convolution_1)
        /*0084*/ 	.short	0x0210
        /*0086*/ 	.short	0x0020


	//----- nvinfo : EIATTR_SW_WAR
	.align		4
.L_25:
        /*0088*/ 	.byte	0x04, 0x36
        /*008a*/ 	.short	(.L_27 - .L_26)
.L_26:
        /*008c*/ 	.word	0x00000008
.L_27:


//--------------------- .nv.callgraph             --------------------------
	.section	.nv.callgraph,"",@"SHT_CUDA_CALLGRAPH"
	.align	4
	.sectionentsize	8
	.align		4
        /*0000*/ 	.word	0x00000000
	.align		4
        /*0004*/ 	.word	0xffffffff
	.align		4
        /*0008*/ 	.word	0x00000000
	.align		4
        /*000c*/ 	.word	0xfffffffe
	.align		4
        /*0010*/ 	.word	0x00000000
	.align		4
        /*0014*/ 	.word	0xfffffffd
	.align		4
        /*0018*/ 	.word	0x00000000
	.align		4
        /*001c*/ 	.word	0xfffffffc


//--------------------- .text.triton_poi_fused_convolution_1 --------------------------
	.section	.text.triton_poi_fused_convolution_1,"ax",@progbits
	.sectionflags	@"SHF_BARRIERS=1"
	.align	128
        .global         triton_poi_fused_convolution_1
        .type           triton_poi_fused_convolution_1,@function
        .size           triton_poi_fused_convolution_1,(.L_x_1 - triton_poi_fused_convolution_1)
        .other          triton_poi_fused_convolution_1,@"STO_CUDA_ENTRY STV_DEFAULT"
triton_poi_fused_convolution_1:
.text.triton_poi_fused_convolution_1:
[----:B------:R-:W-:Y:S01]  /*0000*/  LDC R1, c[0x0][0x28] ;  /* 0x00000a00ff017b82 */ /* 0x000fe20000000800 */
[----:B------:R-:W1:Y:S01]  /*0010*/  S2R R24, SR_CTAID.Y ;  /* 0x0000000000187919 */ /* 0x000e620000002600 */
[----:B------:R-:W2:Y:S01]  /*0020*/  S2R R17, SR_TID.X ;  /* 0x0000000000117919 */ /* 0x000ea20000002100 */
[----:B------:R-:W3:Y:S05]  /*0030*/  S2R R2, SR_CTAID.X ;  /* 0x0000000000027919 */ /* 0x000eea0000002500 */
[----:B------:R-:W4:Y:S01]  /*0040*/  S2UR UR5, SR_CgaCtaId ;  /* 0x00000000000579c3 */ /* 0x000f220000008800 */
[----:B------:R-:W-:-:S07]  /*0050*/  ULDC.64 UR6, c[0x0][0x208] ;  /* 0x0000820000067ab9 */ /* 0x000fce0000000a00 */
[----:B------:R-:W5:Y:S08]  /*0060*/  LDC.64 R4, c[0x0][0x218] ;  /* 0x00008600ff047b82 */ /* 0x000f700000000a00 */
[----:B------:R-:W5:Y:S01]  /*0070*/  LDC.64 R20, c[0x0][0x210] ;  /* 0x00008400ff147b82 */ /* 0x000f620000000a00 */
[----:B-1----:R-:W-:Y:S02]  /*0080*/  IMAD.SHL.U32 R24, R24, 0x40, RZ ;  /* 0x0000004018187824 */ /* 0x002fe400078e00ff */
[----:B--2---:R-:W-:-:S05]  /*0090*/  IMAD.SHL.U32 R3, R17, 0x4, RZ ;  /* 0x0000000411037824 */ /* 0x004fca00078e00ff */
[----:B------:R-:W-:-:S05]  /*00a0*/  LOP3.LUT R6, R24, 0x3c, R3, 0xf8, !PT ;  /* 0x0000003c18067812 */ /* 0x000fca00078ef803 */
[----:B------:R-:W-:-:S05]  /*00b0*/  IMAD.HI R0, R6, 0x2aaaaaab, RZ ;  /* 0x2aaaaaab06007827 */ /* 0x000fca00078e02ff */
[----:B------:R-:W-:-:S04]  /*00c0*/  SHF.R.U32.HI R7, RZ, 0x1f, R0 ;  /* 0x0000001fff077819 */ /* 0x000fc80000011600 */
[----:B------:R-:W-:Y:S02]  /*00d0*/  LEA.HI.SX32 R9, R0, R7, 0x19 ;  /* 0x0000000700097211 */ /* 0x000fe400078fcaff */
[----:B------:R-:W-:Y:S01]  /*00e0*/  SHF.R.U32.HI R7, RZ, 0x4, R17 ;  /* 0x00000004ff077819 */ /* 0x000fe20000011611 */
[----:B------:R-:W-:Y:S01]  /*00f0*/  IMAD.SHL.U32 R17, R17, 0x100, RZ ;  /* 0x0000010011117824 */ /* 0x000fe200078e00ff */
[----:B---3--:R-:W-:Y:S01]  /*0100*/  SHF.L.U32 R0, R2, 0x6, RZ ;  /* 0x0000000602007819 */ /* 0x008fe200000006ff */
[----:B------:R-:W-:Y:S01]  /*0110*/  IMAD R6, R9, -0x300, R6 ;  /* 0xfffffd0009067824 */ /* 0x000fe200078e0206 */
[----:B------:R-:W-:Y:S01]  /*0120*/  SGXT.U32 R2, R7, 0x4 ;  /* 0x000000040702781a */ /* 0x000fe20000000000 */
[----:B------:R-:W-:Y:S01]  /*0130*/  UMOV UR4, 0x400 ;  /* 0x0000040000047882 */ /* 0x000fe20000000000 */
[----:B------:R-:W-:Y:S01]  /*0140*/  LOP3.LUT R17, R17, 0xf00, RZ, 0xc0, !PT ;  /* 0x00000f0011117812 */ /* 0x000fe200078ec0ff */
[----:B----4-:R-:W-:Y:S01]  /*0150*/  UPRMT UR4, UR5, 0x654, UR4 ;  /* 0x0000065405047896 */ /* 0x010fe20008000004 */
[-C--:B------:R-:W-:Y:S01]  /*0160*/  LOP3.LUT R7, R0, R2.reuse, RZ, 0xfc, !PT ;  /* 0x0000000200077212 */ /* 0x080fe200078efcff */
[----:B------:R-:W-:Y:S01]  /*0170*/  IMAD R16, R9, 0x300000, R6 ;  /* 0x0030000009107824 */ /* 0x000fe200078e0206 */
[C---:B------:R-:W-:Y:S01]  /*0180*/  LOP3.LUT R18, R17.reuse, 0x40, RZ, 0xfc, !PT ;  /* 0x0000004011127812 */ /* 0x040fe200078efcff */
[----:B-----5:R-:W-:Y:S01]  /*0190*/  IMAD.WIDE R4, R6, 0x4, R4 ;  /* 0x0000000406047825 */ /* 0x020fe200078e0204 */
[----:B------:R-:W-:-:S02]  /*01a0*/  LOP3.LUT R28, R17, R2, RZ, 0xfc, !PT ;  /* 0x00000002111c7212 */ /* 0x000fc400078efcff */
[----:B------:R-:W-:Y:S01]  /*01b0*/  LOP3.LUT R19, R17, 0x80, RZ, 0xfc, !PT ;  /* 0x0000008011137812 */ /* 0x000fe200078efcff */
[----:B------:R-:W-:Y:S01]  /*01c0*/  IMAD R7, R7, 0x300, R16 ;  /* 0x0000030007077824 */ /* 0x000fe200078e0210 */
[C---:B------:R-:W-:Y:S02]  /*01d0*/  LEA.HI R29, R17.reuse, UR4, RZ, 0x1c ;  /* 0x00000004111d7c11 */ /* 0x040fe4000f8fe0ff */
[----:B------:R-:W-:Y:S01]  /*01e0*/  LOP3.LUT R22, R17, 0xc0, RZ, 0xfc, !PT ;  /* 0x000000c011167812 */ /* 0x000fe200078efcff */
[----:B0-----:R-:W-:Y:S01]  /*01f0*/  IMAD.WIDE R8, R7, 0x4, R20 ;  /* 0x0000000407087825 */ /* 0x001fe200078e0214 */
[----:B------:R-:W-:Y:S01]  /*0200*/  LEA.HI R17, R18, UR4, RZ, 0x1c ;  /* 0x0000000412117c11 */ /* 0x000fe2000f8fe0ff */
[----:B------:R-:W2:Y:S01]  /*0210*/  LDG.E.EL.128 R4, desc[UR6][R4.64] ;  /* 0x0000000604047981 */ /* 0x000ea2000c2e1d00 */
[----:B------:R-:W-:Y:S02]  /*0220*/  LOP3.LUT R13, R0, 0x10, R2, 0xfe, !PT ;  /* 0x00000010000d7812 */ /* 0x000fe400078efe02 */
[----:B------:R-:W-:Y:S01]  /*0230*/  LEA.HI R19, R19, UR4, RZ, 0x1c ;  /* 0x0000000413137c11 */ /* 0x000fe2000f8fe0ff */
[C---:B------:R-:W-:Y:S01]  /*0240*/  IMAD R26, R28.reuse, 0x4, R17 ;  /* 0x000000041c1a7824 */ /* 0x040fe200078e0211 */
[----:B------:R-:W-:Y:S01]  /*0250*/  LOP3.LUT R17, R0, 0x20, R2, 0xfe, !PT ;  /* 0x0000002000117812 */ /* 0x000fe200078efe02 */
[----:B------:R-:W-:Y:S01]  /*0260*/  IMAD R13, R13, 0x300, R16 ;  /* 0x000003000d0d7824 */ /* 0x000fe200078e0210 */
[----:B------:R-:W2:Y:S01]  /*0270*/  LDG.E.EL.128 R8, desc[UR6][R8.64] ;  /* 0x0000000608087981 */ /* 0x000ea2000c2e1d00 */
[----:B------:R-:W-:-:S02]  /*0280*/  LEA R27, R28, R19, 0x2 ;  /* 0x000000131c1b7211 */ /* 0x000fc400078e10ff */
[----:B------:R-:W-:Y:S01]  /*0290*/  LOP3.LUT R19, R0, 0x30, R2, 0xfe, !PT ;  /* 0x0000003000137812 */ /* 0x000fe200078efe02 */
[----:B------:R-:W-:-:S04]  /*02a0*/  IMAD.WIDE R12, R13, 0x4, R20 ;  /* 0x000000040d0c7825 */ /* 0x000fc800078e0214 */
[--C-:B------:R-:W-:Y:S02]  /*02b0*/  IMAD R17, R17, 0x300, R16.reuse ;  /* 0x0000030011117824 */ /* 0x100fe400078e0210 */
[----:B------:R-:W-:Y:S01]  /*02c0*/  IMAD R19, R19, 0x300, R16 ;  /* 0x0000030013137824 */ /* 0x000fe200078e0210 */
[----:B------:R-:W3:Y:S01]  /*02d0*/  LDG.E.EL.128 R12, desc[UR6][R12.64] ;  /* 0x000000060c0c7981 */ /* 0x000ee2000c2e1d00 */
[--C-:B------:R-:W-:Y:S01]  /*02e0*/  IMAD.WIDE R16, R17, 0x4, R20.reuse ;  /* 0x0000000411107825 */ /* 0x100fe200078e0214 */
[----:B------:R-:W-:Y:S02]  /*02f0*/  LEA.HI R23, R22, UR4, RZ, 0x1c ;  /* 0x0000000416177c11 */ /* 0x000fe4000f8fe0ff */
[C---:B------:R-:W-:Y:S01]  /*0300*/  LEA R29, R28.reuse, R29, 0x2 ;  /* 0x0000001d1c1d7211 */ /* 0x040fe200078e10ff */
[----:B------:R-:W-:Y:S02]  /*0310*/  IMAD.WIDE R20, R19, 0x4, R20 ;  /* 0x0000000413147825 */ /* 0x000fe400078e0214 */
[----:B------:R-:W4:Y:S02]  /*0320*/  LDG.E.EL.128 R16, desc[UR6][R16.64] ;  /* 0x0000000610107981 */ /* 0x000f24000c2e1d00 */
[----:B------:R-:W-:-:S02]  /*0330*/  IMAD R28, R28, 0x4, R23 ;  /* 0x000000041c1c7824 */ /* 0x000fc400078e0217 */
[----:B------:R-:W5:Y:S01]  /*0340*/  LDG.E.EL.128 R20, desc[UR6][R20.64] ;  /* 0x0000000614147981 */ /* 0x000f62000c2e1d00 */
[----:B--2---:R-:W-:Y:S02]  /*0350*/  FADD R25, R8, R4 ;  /* 0x0000000408197221 */ /* 0x004fe40000000000 */
[----:B------:R-:W0:Y:S01]  /*0360*/  S2R R8, SR_TID.X ;  /* 0x0000000000087919 */ /* 0x000e220000002100 */
[----:B------:R-:W-:Y:S01]  /*0370*/  FADD R9, R9, R5 ;  /* 0x0000000509097221 */ /* 0x000fe20000000000 */
[----:B------:R-:W-:Y:S01]  /*0380*/  FADD R10, R10, R6 ;  /* 0x000000060a0a7221 */ /* 0x000fe20000000000 */
[----:B------:R-:W-:Y:S01]  /*0390*/  FADD R11, R11, R7 ;  /* 0x000000070b0b7221 */ /* 0x000fe20000000000 */
[----:B------:R-:W-:Y:S01]  /*03a0*/  STS [R29], R25 ;  /* 0x000000191d007388 */ /* 0x000fe20000000800 */
[----:B---3--:R-:W-:Y:S01]  /*03b0*/  FADD R12, R12, R4 ;  /* 0x000000040c0c7221 */ /* 0x008fe20000000000 */
[----:B------:R-:W-:Y:S02]  /*03c0*/  FADD R13, R13, R5 ;  /* 0x000000050d0d7221 */ /* 0x000fe40000000000 */
[----:B------:R1:W-:Y:S01]  /*03d0*/  STS [R26+0x100], R9 ;  /* 0x000100091a007388 */ /* 0x0003e20000000800 */
[----:B------:R-:W-:-:S03]  /*03e0*/  FADD R14, R14, R6 ;  /* 0x000000060e0e7221 */ /* 0x000fc60000000000 */
[----:B------:R2:W-:Y:S01]  /*03f0*/  STS [R27+0x200], R10 ;  /* 0x0002000a1b007388 */ /* 0x0005e20000000800 */
[----:B----4-:R-:W-:Y:S01]  /*0400*/  FADD R16, R16, R4 ;  /* 0x0000000410107221 */ /* 0x010fe20000000000 */
[----:B------:R-:W-:Y:S02]  /*0410*/  FADD R17, R17, R5 ;  /* 0x0000000511117221 */ /* 0x000fe40000000000 */
[----:B------:R-:W-:Y:S01]  /*0420*/  STS [R28+0x300], R11 ;  /* 0x0003000b1c007388 */ /* 0x000fe20000000800 */
[--C-:B-1----:R-:W-:Y:S01]  /*0430*/  FADD R9, R15, R7.reuse ;  /* 0x000000070f097221 */ /* 0x102fe20000000000 */
[----:B------:R-:W-:Y:S02]  /*0440*/  FADD R18, R18, R6 ;  /* 0x0000000612127221 */ /* 0x000fe40000000000 */
[----:B------:R-:W-:Y:S01]  /*0450*/  STS [R29+0x40], R12 ;  /* 0x0000400c1d007388 */ /* 0x000fe20000000800 */
[----:B------:R-:W-:Y:S01]  /*0460*/  FADD R19, R19, R7 ;  /* 0x0000000713137221 */ /* 0x000fe20000000000 */
[----:B-----5:R-:W-:-:S02]  /*0470*/  FADD R20, R20, R4 ;  /* 0x0000000414147221 */ /* 0x020fc40000000000 */
[----:B------:R-:W-:Y:S01]  /*0480*/  STS [R26+0x140], R13 ;  /* 0x0001400d1a007388 */ /* 0x000fe20000000800 */
[----:B------:R-:W-:-:S03]  /*0490*/  FADD R21, R21, R5 ;  /* 0x0000000515157221 */ /* 0x000fc60000000000 */
[----:B------:R-:W-:Y:S01]  /*04a0*/  STS [R27+0x240], R14 ;  /* 0x0002400e1b007388 */ /* 0x000fe20000000800 */
[----:B------:R-:W-:-:S03]  /*04b0*/  FADD R22, R22, R6 ;  /* 0x0000000616167221 */ /* 0x000fc60000000000 */
[----:B------:R-:W-:Y:S01]  /*04c0*/  STS [R28+0x340], R9 ;  /* 0x000340091c007388 */ /* 0x000fe20000000800 */
[----:B------:R-:W-:-:S03]  /*04d0*/  FADD R23, R23, R7 ;  /* 0x0000000717177221 */ /* 0x000fc60000000000 */
[----:B------:R-:W-:Y:S04]  /*04e0*/  STS [R29+0x80], R16 ;  /* 0x000080101d007388 */ /* 0x000fe80000000800 */
[----:B------:R-:W-:Y:S04]  /*04f0*/  STS [R26+0x180], R17 ;  /* 0x000180111a007388 */ /* 0x000fe80000000800 */
[----:B------:R-:W-:Y:S04]  /*0500*/  STS [R27+0x280], R18 ;  /* 0x000280121b007388 */ /* 0x000fe80000000800 */
[----:B------:R-:W-:Y:S01]  /*0510*/  STS [R28+0x380], R19 ;  /* 0x000380131c007388 */ /* 0x000fe20000000800 */
[----:B------:R-:W-:-:S03]  /*0520*/  LOP3.LUT R25, R3, 0x3fc, RZ, 0xc0, !PT ;  /* 0x000003fc03197812 */ /* 0x000fc600078ec0ff */
[----:B------:R-:W-:Y:S04]  /*0530*/  STS [R29+0xc0], R20 ;  /* 0x0000c0141d007388 */ /* 0x000fe80000000800 */
[----:B------:R1:W-:Y:S04]  /*0540*/  STS [R26+0x1c0], R21 ;  /* 0x0001c0151a007388 */ /* 0x0003e80000000800 */
[----:B------:R-:W-:Y:S04]  /*0550*/  STS [R27+0x2c0], R22 ;  /* 0x0002c0161b007388 */ /* 0x000fe80000000800 */
[----:B------:R3:W-:Y:S01]  /*0560*/  STS [R28+0x3c0], R23 ;  /* 0x0003c0171c007388 */ /* 0x0007e20000000800 */
[C---:B--2---:R-:W-:Y:S01]  /*0570*/  LOP3.LUT R10, R25.reuse, 0x400, RZ, 0xfc, !PT ;  /* 0x00000400190a7812 */ /* 0x044fe200078efcff */
[----:B-1----:R-:W1:Y:S01]  /*0580*/  LDC.64 R20, c[0x0][0x220] ;  /* 0x00008800ff147b82 */ /* 0x002e620000000a00 */
[----:B------:R-:W-:-:S02]  /*0590*/  LOP3.LUT R11, R25, 0x800, RZ, 0xfc, !PT ;  /* 0x00000800190b7812 */ /* 0x000fc400078efcff */
[----:B------:R-:W-:Y:S02]  /*05a0*/  LOP3.LUT R15, R25, 0xc00, RZ, 0xfc, !PT ;  /* 0x00000c00190f7812 */ /* 0x000fe400078efcff */
[----:B0-----:R-:W-:Y:S02]  /*05b0*/  SHF.R.U32.HI R8, RZ, 0x2, R8 ;  /* 0x00000002ff087819 */ /* 0x001fe40000011608 */
[----:B------:R-:W-:Y:S02]  /*05c0*/  SHF.R.U32.HI R10, RZ, 0x4, R10 ;  /* 0x00000004ff0a7819 */ /* 0x000fe4000001160a */
[----:B------:R-:W-:Y:S02]  /*05d0*/  SHF.R.U32.HI R11, RZ, 0x4, R11 ;  /* 0x00000004ff0b7819 */ /* 0x000fe4000001160b */
[----:B------:R-:W-:Y:S02]  /*05e0*/  SHF.R.U32.HI R15, RZ, 0x4, R15 ;  /* 0x00000004ff0f7819 */ /* 0x000fe4000001160f */
[----:B------:R-:W-:-:S02]  /*05f0*/  LOP3.LUT R8, R8, 0x3c, RZ, 0xc0, !PT ;  /* 0x0000003c08087812 */ /* 0x000fc400078ec0ff */
[----:B------:R-:W-:Y:S02]  /*0600*/  LOP3.LUT R10, R10, 0x7c, RZ, 0xc0, !PT ;  /* 0x0000007c0a0a7812 */ /* 0x000fe400078ec0ff */
[----:B------:R-:W-:Y:S02]  /*0610*/  LOP3.LUT R11, R11, 0xbc, RZ, 0xc0, !PT ;  /* 0x000000bc0b0b7812 */ /* 0x000fe400078ec0ff */
[----:B------:R-:W-:Y:S01]  /*0620*/  LOP3.LUT R15, R15, 0xfc, RZ, 0xc0, !PT ;  /* 0x000000fc0f0f7812 */ /* 0x000fe200078ec0ff */
[----:B------:R-:W-:Y:S01]  /*0630*/  VIADD R10, R10, UR4 ;  /* 0x000000040a0a7c36 */ /* 0x000fe20008000000 */
[----:B------:R-:W-:Y:S02]  /*0640*/  IADD3 R8, R8, UR4, RZ ;  /* 0x0000000408087c10 */ /* 0x000fe4000fffe0ff */
[----:B------:R-:W-:Y:S01]  /*0650*/  IADD3 R12, R11, UR4, RZ ;  /* 0x000000040b0c7c10 */ /* 0x000fe2000fffe0ff */
[----:B------:R-:W-:Y:S01]  /*0660*/  VIADD R14, R15, UR4 ;  /* 0x000000040f0e7c36 */ /* 0x000fe20008000000 */
[C---:B------:R-:W-:Y:S01]  /*0670*/  LEA R8, R25.reuse, R8, 0x2 ;  /* 0x0000000819087211 */ /* 0x040fe200078e10ff */
[----:B------:R-:W-:Y:S01]  /*0680*/  BAR.SYNC.DEFER_BLOCKING 0x0 ;  /* 0x0000000000007b1d */ /* 0x000fe20000010000 */
[C---:B------:R-:W-:Y:S01]  /*0690*/  IMAD R11, R25.reuse, 0x4, R10 ;  /* 0x00000004190b7824 */ /* 0x040fe200078e020a */
[C---:B------:R-:W-:Y:S01]  /*06a0*/  LEA R15, R25.reuse, R12, 0x2 ;  /* 0x0000000c190f7211 */ /* 0x040fe200078e10ff */
[----:B------:R-:W-:-:S03]  /*06b0*/  IMAD R25, R25, 0x4, R14 ;  /* 0x0000000419197824 */ /* 0x000fc600078e020e */
[----:B------:R-:W-:Y:S04]  /*06c0*/  LDS R4, [R8] ;  /* 0x0000000008047984 */ /* 0x000fe80000000800 */
[----:B------:R-:W-:Y:S04]  /*06d0*/  LDS R5, [R8+0x4] ;  /* 0x0000040008057984 */ /* 0x000fe80000000800 */
[----:B------:R-:W-:Y:S04]  /*06e0*/  LDS R6, [R8+0x8] ;  /* 0x0000080008067984 */ /* 0x000fe80000000800 */
[----:B------:R-:W0:Y:S04]  /*06f0*/  LDS R7, [R8+0xc] ;  /* 0x00000c0008077984 */ /* 0x000e280000000800 */
[----:B------:R-:W-:Y:S04]  /*0700*/  LDS R8, [R11+0x1000] ;  /* 0x001000000b087984 */ /* 0x000fe80000000800 */
[----:B------:R-:W-:Y:S04]  /*0710*/  LDS R9, [R11+0x1004] ;  /* 0x001004000b097984 */ /* 0x000fe80000000800 */
[----:B------:R-:W-:Y:S04]  /*0720*/  LDS R10, [R11+0x1008] ;  /* 0x001008000b0a7984 */ /* 0x000fe80000000800 */
[----:B------:R-:W2:Y:S04]  /*0730*/  LDS R11, [R11+0x100c] ;  /* 0x00100c000b0b7984 */ /* 0x000ea80000000800 */
[----:B------:R-:W-:Y:S04]  /*0740*/  LDS R12, [R15+0x2000] ;  /* 0x002000000f0c7984 */ /* 0x000fe80000000800 */
[----:B------:R-:W-:Y:S04]  /*0750*/  LDS R13, [R15+0x2004] ;  /* 0x002004000f0d7984 */ /* 0x000fe80000000800 */
[----:B------:R-:W-:Y:S04]  /*0760*/  LDS R14, [R15+0x2008] ;  /* 0x002008000f0e7984 */ /* 0x000fe80000000800 */
[----:B------:R-:W4:Y:S04]  /*0770*/  LDS R15, [R15+0x200c] ;  /* 0x00200c000f0f7984 */ /* 0x000f280000000800 */
[----:B------:R-:W-:Y:S04]  /*0780*/  LDS R16, [R25+0x3000] ;  /* 0x0030000019107984 */ /* 0x000fe80000000800 */
[----:B------:R-:W-:Y:S04]  /*0790*/  LDS R17, [R25+0x3004] ;  /* 0x0030040019117984 */ /* 0x000fe80000000800 */
[----:B------:R-:W-:Y:S04]  /*07a0*/  LDS R18, [R25+0x3008] ;  /* 0x0030080019127984 */ /* 0x000fe80000000800 */
[----:B------:R5:W4:Y:S01]  /*07b0*/  LDS R19, [R25+0x300c] ;  /* 0x00300c0019137984 */ /* 0x000b220000000800 */
[----:B---3--:R-:W-:-:S02]  /*07c0*/  LOP3.LUT R23, R0, 0x3c, R3, 0xf8, !PT ;  /* 0x0000003c00177812 */ /* 0x008fc400078ef803 */
[----:B------:R-:W-:Y:S02]  /*07d0*/  LOP3.LUT R0, R24, R2, RZ, 0xfc, !PT ;  /* 0x0000000218007212 */ /* 0x000fe400078efcff */
[----:B------:R-:W-:Y:S02]  /*07e0*/  LOP3.LUT R3, R24, 0x10, R2, 0xfe, !PT ;  /* 0x0000001018037812 */ /* 0x000fe400078efe02 */
[----:B------:R-:W-:Y:S02]  /*07f0*/  LOP3.LUT R22, R24, 0x20, R2, 0xfe, !PT ;  /* 0x0000002018167812 */ /* 0x000fe400078efe02 */
[----:B------:R-:W-:Y:S02]  /*0800*/  LOP3.LUT R2, R24, 0x30, R2, 0xfe, !PT ;  /* 0x0000003018027812 */ /* 0x000fe400078efe02 */
[-C--:B------:R-:W-:Y:S01]  /*0810*/  LEA R27, R0, R23.reuse, 0xc ;  /* 0x00000017001b7211 */ /* 0x080fe200078e60ff */
[--C-:B------:R-:W-:Y:S01]  /*0820*/  IMAD R29, R3, 0x1000, R23.reuse ;  /* 0x00001000031d7824 */ /* 0x100fe200078e0217 */
[----:B------:R-:W-:Y:S01]  /*0830*/  LEA R24, R22, R23, 0xc ;  /* 0x0000001716187211 */ /* 0x000fe200078e60ff */
[----:B------:R-:W-:-:S02]  /*0840*/  IMAD R0, R2, 0x1000, R23 ;  /* 0x0000100002007824 */ /* 0x000fc400078e0217 */
[----:B-1----:R-:W-:-:S04]  /*0850*/  IMAD.WIDE R2, R27, 0x4, R20 ;  /* 0x000000041b027825 */ /* 0x002fc800078e0214 */
[--C-:B------:R-:W-:Y:S01]  /*0860*/  IMAD.WIDE R22, R29, 0x4, R20.reuse ;  /* 0x000000041d167825 */ /* 0x100fe200078e0214 */
[----:B0-----:R-:W-:Y:S03]  /*0870*/  STG.E.128 desc[UR6][R2.64], R4 ;  /* 0x0000000402007986 */ /* 0x001fe6000c101d06 */
[--C-:B-----5:R-:W-:Y:S01]  /*0880*/  IMAD.WIDE R24, R24, 0x4, R20.reuse ;  /* 0x0000000418187825 */ /* 0x120fe200078e0214 */
[----:B--2---:R-:W-:Y:S03]  /*0890*/  STG.E.128 desc[UR6][R22.64], R8 ;  /* 0x0000000816007986 */ /* 0x004fe6000c101d06 */
[----:B------:R-:W-:Y:S01]  /*08a0*/  IMAD.WIDE R20, R0, 0x4, R20 ;  /* 0x0000000400147825 */ /* 0x000fe200078e0214 */
[----:B----4-:R-:W-:Y:S04]  /*08b0*/  STG.E.128 desc[UR6][R24.64], R12 ;  /* 0x0000000c18007986 */ /* 0x010fe8000c101d06 */
[----:B------:R-:W-:Y:S01]  /*08c0*/  STG.E.128 desc[UR6][R20.64], R16 ;  /* 0x0000001014007986 */ /* 0x000fe2000c101d06 */
[----:B------:R-:W-:Y:S05]  /*08d0*/  EXIT ;  /* 0x000000000000794d */ /* 0x000fea0003800000 */
.L_x_0:
[----:B------:R-:W-:-:S00]  /*08e0*/  BRA `(.L_x_0) ;  /* 0xfffffffc00fc7947 */ /* 0x000fc0000383ffff */
[----:B------:R-:W-:-:S00]  /*08f0*/  NOP ;  /* 0x0000000000007918 */ /* 0x000fc00000000000 */
        /* <DEDUP_REMOVED lines=8> */
.L_x_1:


//--------------------- .nv.shared.triton_poi_fused_convolution_1 --------------------------
	.section	.nv.shared.triton_poi_fused_convolution_1,"aw",@nobits
	.sectionflags	@""
	.align	16
	.zero		1024


//--------------------- .nv.constant0.triton_poi_fused_convolution_1 --------------------------
	.section	.nv.constant0.triton_poi_fused_convolution_1,"a",@progbits
	.sectionflags	@""
	.align	4
.nv.constant0.triton_poi_fused_convolution_1:
	.zero		560
